	.headerflags	@"EF_CUDA_TEXMODE_UNIFIED EF_CUDA_64BIT_ADDRESS EF_CUDA_ACCELERATORS EF_CUDA_SM90 EF_CUDA_VIRTUAL_SM(EF_CUDA_SM90)"
	.elftype	@"ET_EXEC"


//--------------------- .nv.info                  --------------------------
	.section	.nv.info,"",@"SHT_CUDA_INFO"
	.align	4


	//----- nvinfo : EIATTR_REGCOUNT
	.align		4
        /*0000*/ 	.byte	0x04, 0x2f
        /*0002*/ 	.short	(.L_1 - .L_0)
	.align		4
.L_0:
        /*0004*/ 	.word	index@(triton_poi_fused_add_clamp_13)
        /*0008*/ 	.word	0x00000008


	//----- nvinfo : EIATTR_MIN_STACK_SIZE
	.align		4
.L_1:
        /*000c*/ 	.byte	0x04, 0x12
        /*000e*/ 	.short	(.L_3 - .L_2)
	.align		4
.L_2:
        /*0010*/ 	.word	index@(triton_poi_fused_add_clamp_13)
        /*0014*/ 	.word	0x00000000


	//----- nvinfo : EIATTR_FRAME_SIZE
	.align		4
.L_3:
        /*0018*/ 	.byte	0x04, 0x11
        /*001a*/ 	.short	(.L_5 - .L_4)
	.align		4
.L_4:
        /*001c*/ 	.word	index@(triton_poi_fused_add_clamp_13)
        /*0020*/ 	.word	0x00000000


	//----- nvinfo : EIATTR_MIN_STACK_SIZE
	.align		4
.L_5:
        /*0024*/ 	.byte	0x04, 0x12
        /*0026*/ 	.short	(.L_7 - .L_6)
	.align		4
.L_6:
        /*0028*/ 	.word	index@(triton_poi_fused_add_clamp_13)
        /*002c*/ 	.word	0x00000000
.L_7:


//--------------------- .nv.info.triton_poi_fused_add_clamp_13 --------------------------
	.section	.nv.info.triton_poi_fused_add_clamp_13,"",@"SHT_CUDA_INFO"
	.sectionflags	@""
	.align	4


	//----- nvinfo : EIATTR_CUDA_API_VERSION
	.align		4
        /*0000*/ 	.byte	0x04, 0x37
        /*0002*/ 	.short	(.L_9 - .L_8)
.L_8:
        /*0004*/ 	.word	0x0000007c


	//----- nvinfo : EIATTR_KPARAM_INFO
	.align		4
.L_9:
        /*0008*/ 	.byte	0x04, 0x17
        /*000a*/ 	.short	(.L_11 - .L_10)
.L_10:
        /*000c*/ 	.word	0x00000000
        /*0010*/ 	.short	0x0001
        /*0012*/ 	.short	0x0008
        /*0014*/ 	.byte	0x00, 0xf0, 0x11, 0x00


	//----- nvinfo : EIATTR_KPARAM_INFO
	.align		4
.L_11:
        /*0018*/ 	.byte	0x04, 0x17
        /*001a*/ 	.short	(.L_13 - .L_12)
.L_12:
        /*001c*/ 	.word	0x00000000
        /*0020*/ 	.short	0x0000
        /*0022*/ 	.short	0x0000
        /*0024*/ 	.byte	0x00, 0xf4, 0x21, 0x00


	//----- nvinfo : EIATTR_SPARSE_MMA_MASK
	.align		4
.L_13:
        /*0028*/ 	.byte	0x03, 0x50
        /*002a*/ 	.short	0x0000


	//----- nvinfo : EIATTR_MAXREG_COUNT
	.align		4
        /*002c*/ 	.byte	0x03, 0x1b
        /*002e*/ 	.short	0x00ff


	//----- nvinfo : EIATTR_EXIT_INSTR_OFFSETS
	.align		4
        /*0030*/ 	.byte	0x04, 0x1c
        /*0032*/ 	.short	(.L_15 - .L_14)


	//   ....[0]....
.L_14:
        /*0034*/ 	.word	0x00000120


	//   ....[1]....
        /*0038*/ 	.word	0x00000150


	//----- nvinfo : EIATTR_REQNTID
	.align		4
.L_15:
        /*003c*/ 	.byte	0x04, 0x10
        /*003e*/ 	.short	(.L_17 - .L_16)
.L_16:
        /*0040*/ 	.word	0x00000020
        /*0044*/ 	.word	0x00000001
        /*0048*/ 	.word	0x00000001


	//----- nvinfo : EIATTR_CBANK_PARAM_SIZE
	.align		4
.L_17:
        /*004c*/ 	.byte	0x03, 0x19
        /*004e*/ 	.short	0x000c


	//----- nvinfo : EIATTR_PARAM_CBANK
	.align		4
        /*0050*/ 	.byte	0x04, 0x0a
        /*0052*/ 	.short	(.L_19 - .L_18)
	.align		4
.L_18:
        /*0054*/ 	.word	index@(.nv.constant0.triton_poi_fused_add_clamp_13)
        /*0058*/ 	.short	0x0210
        /*005a*/ 	.short	0x000c


	//----- nvinfo : EIATTR_SW_WAR
	.align		4
.L_19:
        /*005c*/ 	.byte	0x04, 0x36
        /*005e*/ 	.short	(.L_21 - .L_20)
.L_20:
        /*0060*/ 	.word	0x00000008
.L_21:


//--------------------- .nv.callgraph             --------------------------
	.section	.nv.callgraph,"",@"SHT_CUDA_CALLGRAPH"
	.align	4
	.sectionentsize	8
	.align		4
        /*0000*/ 	.word	0x00000000
	.align		4
        /*0004*/ 	.word	0xffffffff
	.align		4
        /*0008*/ 	.word	0x00000000
	.align		4
        /*000c*/ 	.word	0xfffffffe
	.align		4
        /*0010*/ 	.word	0x00000000
	.align		4
        /*0014*/ 	.word	0xfffffffd
	.align		4
        /*0018*/ 	.word	0x00000000
	.align		4
        /*001c*/ 	.word	0xfffffffc


//--------------------- .text.triton_poi_fused_add_clamp_13 --------------------------
	.section	.text.triton_poi_fused_add_clamp_13,"ax",@progbits
	.align	128
        .global         triton_poi_fused_add_clamp_13
        .type           triton_poi_fused_add_clamp_13,@function
        .size           triton_poi_fused_add_clamp_13,(.L_x_1 - triton_poi_fused_add_clamp_13)
        .other          triton_poi_fused_add_clamp_13,@"STO_CUDA_ENTRY STV_DEFAULT"
triton_poi_fused_add_clamp_13:
.text.triton_poi_fused_add_clamp_13:
[----:B------:R-:W0:Y:S02]  /*0000*/  LDC R1, c[0x0][0x28] ;  /* 0x00000a00ff017b82 */ /* 0x000e240000000800 */
[----:B------:R-:W1:Y:S01]  /*0010*/  S2R R2, SR_TID.X ;  /* 0x0000000000027919 */ /* 0x000e620000002100 */
[----:B------:R-:W-:Y:S01]  /*0020*/  IMAD.MOV.U32 R5, RZ, RZ, 0x3f000000 ;  /* 0x3f000000ff057424 */ /* 0x000fe200078e00ff */
[----:B------:R-:W2:Y:S01]  /*0030*/  S2R R3, SR_CTAID.X ;  /* 0x0000000000037919 */ /* 0x000ea20000002500 */
[C---:B-1----:R-:W-:Y:S02]  /*0040*/  LOP3.LUT R0, R2.reuse, 0x7, RZ, 0xc0, !PT ;  /* 0x0000000702007812 */ /* 0x042fe400078ec0ff */
[----:B------:R-:W-:-:S03]  /*0050*/  LOP3.LUT P0, RZ, R2, 0x18, RZ, 0xc0, !PT ;  /* 0x0000001802ff7812 */ /* 0x000fc6000780c0ff */
[----:B--2---:R-:W-:-:S05]  /*0060*/  IMAD R3, R3, 0x8, R0 ;  /* 0x0000000803037824 */ /* 0x004fca00078e0200 */
[----:B------:R-:W-:Y:S02]  /*0070*/  I2FP.F32.S32 R0, R3 ;  /* 0x0000000300007245 */ /* 0x000fe40000201400 */
[----:B------:R-:W-:-:S03]  /*0080*/  ISETP.LT.AND P0, PT, R3, 0x8, !P0 ;  /* 0x000000080300780c */ /* 0x000fc60004701270 */
[----:B------:R-:W-:-:S04]  /*0090*/  FADD R0, R0, 0.5 ;  /* 0x3f00000000007421 */ /* 0x000fc80000000000 */
[----:B------:R-:W-:Y:S02]  /*00a0*/  FFMA R0, R0, R5, -0.5 ;  /* 0xbf00000000007423 */ /* 0x000fe40000000005 */
[----:B------:R-:W1:Y:S03]  /*00b0*/  LDC.64 R4, c[0x0][0x210] ;  /* 0x00008400ff047b82 */ /* 0x000e660000000a00 */
[----:B------:R-:W-:-:S06]  /*00c0*/  FMNMX R0, RZ, R0, !PT ;  /* 0x00000000ff007209 */ /* 0x000fcc0007800000 */
[----:B------:R-:W2:Y:S02]  /*00d0*/  F2I.TRUNC.NTZ R0, R0 ;  /* 0x0000000000007305 */ /* 0x000ea4000020f100 */
[----:B--2---:R-:W-:Y:S01]  /*00e0*/  VIMNMX R2, R0, 0x2, PT ;  /* 0x0000000200027848 */ /* 0x004fe20003fe0100 */
[----:B-1----:R-:W-:-:S04]  /*00f0*/  IMAD.WIDE R4, R3, 0x8, R4 ;  /* 0x0000000803047825 */ /* 0x002fc800078e0204 */
[----:B------:R-:W-:-:S05]  /*0100*/  VIADD R2, R2, 0x1 ;  /* 0x0000000102027836 */ /* 0x000fca0000000000 */
[----:B------:R-:W-:Y:S01]  /*0110*/  SHF.R.S32.HI R3, RZ, 0x1f, R2 ;  /* 0x0000001fff037819 */ /* 0x000fe20000011402 */
[----:B------:R-:W-:Y:S06]  /*0120*/  @!P0 EXIT ;  /* 0x000000000000894d */ /* 0x000fec0003800000 */
[----:B------:R-:W-:Y:S02]  /*0130*/  ULDC.64 UR4, c[0x0][0x208] ;  /* 0x0000820000047ab9 */ /* 0x000fe40000000a00 */
[----:B------:R-:W-:Y:S01]  /*0140*/  STG.E.64 desc[UR4][R4.64], R2 ;  /* 0x0000000204007986 */ /* 0x000fe2000c101b04 */
[----:B------:R-:W-:Y:S05]  /*0150*/  EXIT ;  /* 0x000000000000794d */ /* 0x000fea0003800000 */
.L_x_0:
[----:B------:R-:W-:-:S00]  /*0160*/  BRA `(.L_x_0) ;  /* 0xfffffffc00fc7947 */ /* 0x000fc0000383ffff */
[----:B------:R-:W-:-:S00]  /*0170*/  NOP ;  /* 0x0000000000007918 */ /* 0x000fc00000000000 */
        /* <DEDUP_REMOVED lines=8> */
.L_x_1:


//--------------------- .nv.constant0.triton_poi_fused_add_clamp_13 --------------------------
	.section	.nv.constant0.triton_poi_fused_add_clamp_13,"a",@progbits
	.sectionflags	@""
	.align	4
.nv.constant0.triton_poi_fused_add_clamp_13:
	.zero		540
